	.headerflags	@"EF_CUDA_TEXMODE_UNIFIED EF_CUDA_64BIT_ADDRESS EF_CUDA_ACCELERATORS EF_CUDA_SM90 EF_CUDA_VIRTUAL_SM(EF_CUDA_SM90)"
	.elftype	@"ET_EXEC"


//--------------------- .nv.info                  --------------------------
	.section	.nv.info,"",@"SHT_CUDA_INFO"
	.align	4


	//----- nvinfo : EIATTR_REGCOUNT
	.align		4
        /*0000*/ 	.byte	0x04, 0x2f
        /*0002*/ 	.short	(.L_1 - .L_0)
	.align		4
.L_0:
        /*0004*/ 	.word	index@(triton_poi_fused_convolution_1)
        /*0008*/ 	.word	0x0000000c


	//----- nvinfo : EIATTR_MIN_STACK_SIZE
	.align		4
.L_1:
        /*000c*/ 	.byte	0x04, 0x12
        /*000e*/ 	.short	(.L_3 - .L_2)
	.align		4
.L_2:
        /*0010*/ 	.word	index@(triton_poi_fused_convolution_1)
        /*0014*/ 	.word	0x00000000


	//----- nvinfo : EIATTR_FRAME_SIZE
	.align		4
.L_3:
        /*0018*/ 	.byte	0x04, 0x11
        /*001a*/ 	.short	(.L_5 - .L_4)
	.align		4
.L_4:
        /*001c*/ 	.word	index@(triton_poi_fused_convolution_1)
        /*0020*/ 	.word	0x00000000


	//----- nvinfo : EIATTR_MIN_STACK_SIZE
	.align		4
.L_5:
        /*0024*/ 	.byte	0x04, 0x12
        /*0026*/ 	.short	(.L_7 - .L_6)
	.align		4
.L_6:
        /*0028*/ 	.word	index@(triton_poi_fused_convolution_1)
        /*002c*/ 	.word	0x00000000
.L_7:


//--------------------- .nv.info.triton_poi_fused_convolution_1 --------------------------
	.section	.nv.info.triton_poi_fused_convolution_1,"",@"SHT_CUDA_INFO"
	.sectionflags	@""
	.align	4


	//----- nvinfo : EIATTR_CUDA_API_VERSION
	.align		4
        /*0000*/ 	.byte	0x04, 0x37
        /*0002*/ 	.short	(.L_9 - .L_8)
.L_8:
        /*0004*/ 	.word	0x0000007c


	//----- nvinfo : EIATTR_KPARAM_INFO
	.align		4
.L_9:
        /*0008*/ 	.byte	0x04, 0x17
        /*000a*/ 	.short	(.L_11 - .L_10)
.L_10:
        /*000c*/ 	.word	0x00000000
        /*0010*/ 	.short	0x0002
        /*0012*/ 	.short	0x0010
        /*0014*/ 	.byte	0x00, 0xf0, 0x11, 0x00


	//----- nvinfo : EIATTR_KPARAM_INFO
	.align		4
.L_11:
        /*0018*/ 	.byte	0x04, 0x17
        /*001a*/ 	.short	(.L_13 - .L_12)
.L_12:
        /*001c*/ 	.word	0x00000000
        /*0020*/ 	.short	0x0001
        /*0022*/ 	.short	0x0008
        /*0024*/ 	.byte	0x00, 0xf4, 0x21, 0x00


	//----- nvinfo : EIATTR_KPARAM_INFO
	.align		4
.L_13:
        /*0028*/ 	.byte	0x04, 0x17
        /*002a*/ 	.short	(.L_15 - .L_14)
.L_14:
        /*002c*/ 	.word	0x00000000
        /*0030*/ 	.short	0x0000
        /*0032*/ 	.short	0x0000
        /*0034*/ 	.byte	0x00, 0xf4, 0x21, 0x00


	//----- nvinfo : EIATTR_SPARSE_MMA_MASK
	.align		4
.L_15:
        /*0038*/ 	.byte	0x03, 0x50
        /*003a*/ 	.short	0x0000


	//----- nvinfo : EIATTR_MAXREG_COUNT
	.align		4
        /*003c*/ 	.byte	0x03, 0x1b
        /*003e*/ 	.short	0x00ff


	//----- nvinfo : EIATTR_EXIT_INSTR_OFFSETS
	.align		4
        /*0040*/ 	.byte	0x04, 0x1c
        /*0042*/ 	.short	(.L_17 - .L_16)


	//   ....[0]....
.L_16:
        /*0044*/ 	.word	0x00000170


	//   ....[1]....
        /*0048*/ 	.word	0x00000190


	//----- nvinfo : EIATTR_REQNTID
	.align		4
.L_17:
        /*004c*/ 	.byte	0x04, 0x10
        /*004e*/ 	.short	(.L_19 - .L_18)
.L_18:
        /*0050*/ 	.word	0x00000080
        /*0054*/ 	.word	0x00000001
        /*0058*/ 	.word	0x00000001


	//----- nvinfo : EIATTR_CBANK_PARAM_SIZE
	.align		4
.L_19:
        /*005c*/ 	.byte	0x03, 0x19
        /*005e*/ 	.short	0x0014


	//----- nvinfo : EIATTR_PARAM_CBANK
	.align		4
        /*0060*/ 	.byte	0x04, 0x0a
        /*0062*/ 	.short	(.L_21 - .L_20)
	.align		4
.L_20:
        /*0064*/ 	.word	index@(.nv.constant0.triton_poi_fused_convolution_1)
        /*0068*/ 	.short	0x0210
        /*006a*/ 	.short	0x0014


	//----- nvinfo : EIATTR_SW_WAR
	.align		4
.L_21:
        /*006c*/ 	.byte	0x04, 0x36
        /*006e*/ 	.short	(.L_23 - .L_22)
.L_22:
        /*0070*/ 	.word	0x00000008
.L_23:


//--------------------- .nv.callgraph             --------------------------
	.section	.nv.callgraph,"",@"SHT_CUDA_CALLGRAPH"
	.align	4
	.sectionentsize	8
	.align		4
        /*0000*/ 	.word	0x00000000
	.align		4
        /*0004*/ 	.word	0xffffffff
	.align		4
        /*0008*/ 	.word	0x00000000
	.align		4
        /*000c*/ 	.word	0xfffffffe
	.align		4
        /*0010*/ 	.word	0x00000000
	.align		4
        /*0014*/ 	.word	0xfffffffd
	.align		4
        /*0018*/ 	.word	0x00000000
	.align		4
        /*001c*/ 	.word	0xfffffffc


//--------------------- .text.triton_poi_fused_convolution_1 --------------------------
	.section	.text.triton_poi_fused_convolution_1,"ax",@progbits
	.align	128
        .global         triton_poi_fused_convolution_1
        .type           triton_poi_fused_convolution_1,@function
        .size           triton_poi_fused_convolution_1,(.L_x_1 - triton_poi_fused_convolution_1)
        .other          triton_poi_fused_convolution_1,@"STO_CUDA_ENTRY STV_DEFAULT"
triton_poi_fused_convolution_1:
.text.triton_poi_fused_convolution_1:
[----:B------:R-:W0:Y:S02]  /*0000*/  LDC R1, c[0x0][0x28] ;  /* 0x00000a00ff017b82 */ /* 0x000e240000000800 */
[----:B------:R-:W1:Y:S01]  /*0010*/  S2R R0, SR_TID.X ;  /* 0x0000000000007919 */ /* 0x000e620000002100 */
[----:B------:R-:W2:Y:S01]  /*0020*/  LDC.64 R2, c[0x0][0x210] ;  /* 0x00008400ff027b82 */ /* 0x000ea20000000a00 */
[----:B------:R-:W-:Y:S01]  /*0030*/  ULDC.64 UR4, c[0x0][0x208] ;  /* 0x0000820000047ab9 */ /* 0x000fe20000000a00 */
[----:B------:R-:W3:Y:S01]  /*0040*/  S2R R7, SR_CTAID.X ;  /* 0x0000000000077919 */ /* 0x000ee20000002500 */
[----:B-1----:R-:W-:Y:S02]  /*0050*/  LOP3.LUT R0, R0, 0x7f, RZ, 0xc0, !PT ;  /* 0x0000007f00007812 */ /* 0x002fe400078ec0ff */
[----:B---3--:R-:W-:-:S03]  /*0060*/  SHF.R.S32.HI R4, RZ, 0x18, R7 ;  /* 0x00000018ff047819 */ /* 0x008fc60000011407 */
[----:B------:R-:W-:Y:S01]  /*0070*/  IMAD R7, R7, 0x80, R0 ;  /* 0x0000008007077824 */ /* 0x000fe200078e0200 */
[----:B------:R-:W-:-:S03]  /*0080*/  SGXT R0, R4, 0x1 ;  /* 0x000000010400781a */ /* 0x000fc60000000200 */
[C---:B--2---:R-:W-:Y:S01]  /*0090*/  IMAD.WIDE R2, R7.reuse, 0x4, R2 ;  /* 0x0000000407027825 */ /* 0x044fe200078e0202 */
[----:B------:R-:W1:Y:S01]  /*00a0*/  LDC.64 R4, c[0x0][0x218] ;  /* 0x00008600ff047b82 */ /* 0x000e620000000a00 */
[----:B------:R-:W-:Y:S02]  /*00b0*/  ISETP.GE.AND P0, PT, R7, 0x80, PT ;  /* 0x000000800700780c */ /* 0x000fe40003f06270 */
[----:B------:R-:W-:Y:S01]  /*00c0*/  LEA.HI R0, R0, R7, RZ, 0x3 ;  /* 0x0000000700007211 */ /* 0x000fe200078f18ff */
[----:B------:R-:W-:-:S03]  /*00d0*/  IMAD.MOV.U32 R7, RZ, RZ, RZ ;  /* 0x000000ffff077224 */ /* 0x000fc600078e00ff */
[----:B------:R-:W-:-:S04]  /*00e0*/  SHF.R.S32.HI R0, RZ, 0x3, R0 ;  /* 0x00000003ff007819 */ /* 0x000fc80000011400 */
[----:B------:R-:W-:-:S04]  /*00f0*/  LEA.HI R6, R0, R0, RZ, 0x2 ;  /* 0x0000000000067211 */ /* 0x000fc800078f10ff */
[----:B------:R-:W-:-:S05]  /*0100*/  LOP3.LUT R9, R6, 0xfffffffc, RZ, 0xc0, !PT ;  /* 0xfffffffc06097812 */ /* 0x000fca00078ec0ff */
[----:B------:R-:W-:Y:S02]  /*0110*/  IMAD.IADD R9, R0, 0x1, -R9 ;  /* 0x0000000100097824 */ /* 0x000fe400078e0a09 */
[----:B------:R-:W-:Y:S02]  /*0120*/  IMAD.MOV.U32 R0, RZ, RZ, RZ ;  /* 0x000000ffff007224 */ /* 0x000fe400078e00ff */
[----:B-1----:R-:W-:-:S04]  /*0130*/  IMAD.WIDE R4, R9, 0x4, R4 ;  /* 0x0000000409047825 */ /* 0x002fc800078e0204 */
[----:B------:R-:W2:Y:S04]  /*0140*/  @!P0 LDG.E R0, desc[UR4][R2.64] ;  /* 0x0000000402008981 */ /* 0x000ea8000c1e1900 */
[----:B------:R-:W2:Y:S02]  /*0150*/  @!P0 LDG.E.EL R7, desc[UR4][R4.64] ;  /* 0x0000000404078981 */ /* 0x000ea4000c2e1900 */
[----:B--2---:R-:W-:Y:S01]  /*0160*/  FADD R7, R7, R0 ;  /* 0x0000000007077221 */ /* 0x004fe20000000000 */
[----:B------:R-:W-:Y:S06]  /*0170*/  @P0 EXIT ;  /* 0x000000000000094d */ /* 0x000fec0003800000 */
[----:B------:R-:W-:Y:S01]  /*0180*/  STG.E desc[UR4][R2.64], R7 ;  /* 0x0000000702007986 */ /* 0x000fe2000c101904 */
[----:B------:R-:W-:Y:S05]  /*0190*/  EXIT ;  /* 0x000000000000794d */ /* 0x000fea0003800000 */
.L_x_0:
[----:B------:R-:W-:-:S00]  /*01a0*/  BRA `(.L_x_0) ;  /* 0xfffffffc00fc7947 */ /* 0x000fc0000383ffff */
[----:B------:R-:W-:-:S00]  /*01b0*/  NOP ;  /* 0x0000000000007918 */ /* 0x000fc00000000000 */
        /* <DEDUP_REMOVED lines=12> */
.L_x_1:


//--------------------- .nv.constant0.triton_poi_fused_convolution_1 --------------------------
	.section	.nv.constant0.triton_poi_fused_convolution_1,"a",@progbits
	.sectionflags	@""
	.align	4
.nv.constant0.triton_poi_fused_convolution_1:
	.zero		548
